//
// Generated by NVIDIA NVVM Compiler
//
// Compiler Build ID: CL-36424714
// Cuda compilation tools, release 13.0, V13.0.88
// Based on NVVM 20.0.0
//

.version 9.0
.target sm_100
.address_size 64

	// .globl	_Z16transpose_kernelP6__halfS0_ii
// _ZZ16transpose_kernelP6__halfS0_iiE10sharedTile has been demoted

.visible .entry _Z16transpose_kernelP6__halfS0_ii(
	.param .u64 .ptr .align 1 _Z16transpose_kernelP6__halfS0_ii_param_0,
	.param .u64 .ptr .align 1 _Z16transpose_kernelP6__halfS0_ii_param_1,
	.param .u32 _Z16transpose_kernelP6__halfS0_ii_param_2,
	.param .u32 _Z16transpose_kernelP6__halfS0_ii_param_3
)
{
	.reg .pred 	%p<7>;
	.reg .b16 	%rs<3>;
	.reg .b32 	%r<25>;
	.reg .b64 	%rd<9>;
	// demoted variable
	.shared .align 2 .b8 _ZZ16transpose_kernelP6__halfS0_iiE10sharedTile[512];
	ld.param.u64 	%rd1, [_Z16transpose_kernelP6__halfS0_ii_param_0];
	ld.param.u64 	%rd2, [_Z16transpose_kernelP6__halfS0_ii_param_1];
	ld.param.u32 	%r7, [_Z16transpose_kernelP6__halfS0_ii_param_2];
	ld.param.u32 	%r6, [_Z16transpose_kernelP6__halfS0_ii_param_3];
	mov.u32 	%r8, %ctaid.x;
	shl.b32 	%r9, %r8, 4;
	mov.u32 	%r1, %tid.x;
	add.s32 	%r2, %r9, %r1;
	mov.u32 	%r10, %ctaid.y;
	shl.b32 	%r11, %r10, 4;
	mov.u32 	%r3, %tid.y;
	add.s32 	%r12, %r11, %r3;
	setp.ge.s32 	%p1, %r2, %r6;
	setp.ge.s32 	%p2, %r12, %r7;
	or.pred  	%p3, %p1, %p2;
	@%p3 bra 	$L__BB0_2;
	cvta.to.global.u64 	%rd3, %rd1;
	shl.b32 	%r13, %r3, 5;
	mov.u32 	%r14, _ZZ16transpose_kernelP6__halfS0_iiE10sharedTile;
	add.s32 	%r15, %r14, %r13;
	shl.b32 	%r16, %r1, 1;
	add.s32 	%r17, %r15, %r16;
	mad.lo.s32 	%r18, %r6, %r12, %r2;
	mul.wide.s32 	%rd4, %r18, 2;
	add.s64 	%rd5, %rd3, %rd4;
	ld.global.u16 	%rs1, [%rd5];
	st.shared.u16 	[%r17], %rs1;
$L__BB0_2:
	bar.sync 	0;
	setp.ge.s32 	%p4, %r2, %r7;
	setp.ge.s32 	%p5, %r12, %r6;
	or.pred  	%p6, %p4, %p5;
	@%p6 bra 	$L__BB0_4;
	mad.lo.s32 	%r19, %r7, %r12, %r2;
	cvta.to.global.u64 	%rd6, %rd2;
	mul.wide.s32 	%rd7, %r19, 2;
	add.s64 	%rd8, %rd6, %rd7;
	shl.b32 	%r20, %r1, 5;
	mov.u32 	%r21, _ZZ16transpose_kernelP6__halfS0_iiE10sharedTile;
	add.s32 	%r22, %r21, %r20;
	shl.b32 	%r23, %r3, 1;
	add.s32 	%r24, %r22, %r23;
	ld.shared.u16 	%rs2, [%r24];
	st.global.u16 	[%rd8], %rs2;
$L__BB0_4:
	ret;

}


// ===== COMPILED SASS (sm_100) =====

	.target	sm_100

	.elftype	@"ET_EXEC"


//--------------------- .note.nv.tkinfo           --------------------------
	.section	.note.nv.tkinfo,"",@"SHT_NOTE"
	.sectionflags	@"SHF_NOTE_NV_TKINFO"
	.tkinfo
        /*0018*/ 	.word	0x00000002
        /*0030*/ 	.string	""
        /*0030*/ 	.string	"ptxas"
        /*0030*/ 	.string	"Cuda compilation tools, release 13.0, V13.0.88"
        /*0030*/ 	.string	"Build cuda_13.0.r13.0/compiler.36424714_0"
        /*0030*/ 	.string	"-arch sm_100 -m 64 "



//--------------------- .note.nv.cuinfo           --------------------------
	.section	.note.nv.cuinfo,"",@"SHT_NOTE"
	.sectionflags	@"SHF_NOTE_NV_CUINFO"
        /*0018*/ 	.short	0x0002
        /*001a*/ 	.short	0x0064
        /*001c*/ 	.short	0x0082
	.zero		2


//--------------------- .nv.info                  --------------------------
	.section	.nv.info,"",@"SHT_CUDA_INFO"
	.align	4


	//----- nvinfo : EIATTR_REGCOUNT
	.align		4
        /*0000*/ 	.byte	0x04, 0x2f
        /*0002*/ 	.short	(.L_1 - .L_0)
	.align		4
.L_0:
        /*0004*/ 	.word	index@(_Z16transpose_kernelP6__halfS0_ii)
        /*0008*/ 	.word	0x0000000c


	//----- nvinfo : EIATTR_FRAME_SIZE
	.align		4
.L_1:
        /*000c*/ 	.byte	0x04, 0x11
        /*000e*/ 	.short	(.L_3 - .L_2)
	.align		4
.L_2:
        /*0010*/ 	.word	index@(_Z16transpose_kernelP6__halfS0_ii)
        /*0014*/ 	.word	0x00000000


	//----- nvinfo : EIATTR_MIN_STACK_SIZE
	.align		4
.L_3:
        /*0018*/ 	.byte	0x04, 0x12
        /*001a*/ 	.short	(.L_5 - .L_4)
	.align		4
.L_4:
        /*001c*/ 	.word	index@(_Z16transpose_kernelP6__halfS0_ii)
        /*0020*/ 	.word	0x00000000
.L_5:


//--------------------- .nv.compat                --------------------------
	.section	.nv.compat,"",@"SHT_CUDA_COMPAT_INFO"
	.align	4
        /*0000*/ 	.byte	0x02, 0x09, 0x00, 0x00, 0x02, 0x02, 0x01, 0x00, 0x02, 0x05, 0x05, 0x00, 0x03, 0x07, 0x01, 0x01
        /*0010*/ 	.byte	0x02, 0x03, 0x00, 0x00, 0x02, 0x06, 0x01, 0x00, 0x04, 0x0b, 0x08, 0x00, 0x09, 0x00, 0x00, 0x00
        /*0020*/ 	.byte	0x00, 0x00, 0x00, 0x00


//--------------------- .nv.info._Z16transpose_kernelP6__halfS0_ii --------------------------
	.section	.nv.info._Z16transpose_kernelP6__halfS0_ii,"",@"SHT_CUDA_INFO"
	.sectionflags	@""
	.align	4


	//----- nvinfo : EIATTR_CUDA_API_VERSION
	.align		4
        /*0000*/ 	.byte	0x04, 0x37
        /*0002*/ 	.short	(.L_7 - .L_6)
.L_6:
        /*0004*/ 	.word	0x00000082


	//----- nvinfo : EIATTR_KPARAM_INFO
	.align		4
.L_7:
        /*0008*/ 	.byte	0x04, 0x17
        /*000a*/ 	.short	(.L_9 - .L_8)
.L_8:
        /*000c*/ 	.word	0x00000000
        /*0010*/ 	.short	0x0003
        /*0012*/ 	.short	0x0014
        /*0014*/ 	.byte	0x00, 0xf0, 0x11, 0x00


	//----- nvinfo : EIATTR_KPARAM_INFO
	.align		4
.L_9:
        /*0018*/ 	.byte	0x04, 0x17
        /*001a*/ 	.short	(.L_11 - .L_10)
.L_10:
        /*001c*/ 	.word	0x00000000
        /*0020*/ 	.short	0x0002
        /*0022*/ 	.short	0x0010
        /*0024*/ 	.byte	0x00, 0xf0, 0x11, 0x00


	//----- nvinfo : EIATTR_KPARAM_INFO
	.align		4
.L_11:
        /*0028*/ 	.byte	0x04, 0x17
        /*002a*/ 	.short	(.L_13 - .L_12)
.L_12:
        /*002c*/ 	.word	0x00000000
        /*0030*/ 	.short	0x0001
        /*0032*/ 	.short	0x0008
        /*0034*/ 	.byte	0x00, 0xf5, 0x21, 0x00


	//----- nvinfo : EIATTR_KPARAM_INFO
	.align		4
.L_13:
        /*0038*/ 	.byte	0x04, 0x17
        /*003a*/ 	.short	(.L_15 - .L_14)
.L_14:
        /*003c*/ 	.word	0x00000000
        /*0040*/ 	.short	0x0000
        /*0042*/ 	.short	0x0000
        /*0044*/ 	.byte	0x00, 0xf5, 0x21, 0x00


	//----- nvinfo : EIATTR_SPARSE_MMA_MASK
	.align		4
.L_15:
        /*0048*/ 	.byte	0x03, 0x50
        /*004a*/ 	.short	0x0000


	//----- nvinfo : EIATTR_MAXREG_COUNT
	.align		4
        /*004c*/ 	.byte	0x03, 0x1b
        /*004e*/ 	.short	0x00ff


	//----- nvinfo : EIATTR_NUM_BARRIERS
	.align		4
        /*0050*/ 	.byte	0x02, 0x4c
        /*0052*/ 	.byte	0x01
	.zero		1


	//----- nvinfo : EIATTR_MERCURY_ISA_VERSION
	.align		4
        /*0054*/ 	.byte	0x03, 0x5f
        /*0056*/ 	.short	0x0101


	//----- nvinfo : EIATTR_VRC_CTA_INIT_COUNT
	.align		4
        /*0058*/ 	.byte	0x02, 0x4a
	.zero		1
	.zero		1


	//----- nvinfo : EIATTR_EXIT_INSTR_OFFSETS
	.align		4
        /*005c*/ 	.byte	0x04, 0x1c
        /*005e*/ 	.short	(.L_17 - .L_16)


	//   ....[0]....
.L_16:
        /*0060*/ 	.word	0x000001b0


	//   ....[1]....
        /*0064*/ 	.word	0x00000260


	//----- nvinfo : EIATTR_CRS_STACK_SIZE
	.align		4
.L_17:
        /*0068*/ 	.byte	0x04, 0x1e
        /*006a*/ 	.short	(.L_19 - .L_18)
.L_18:
        /*006c*/ 	.word	0x00000000


	//----- nvinfo : EIATTR_CBANK_PARAM_SIZE
	.align		4
.L_19:
        /*0070*/ 	.byte	0x03, 0x19
        /*0072*/ 	.short	0x0018


	//----- nvinfo : EIATTR_PARAM_CBANK
	.align		4
        /*0074*/ 	.byte	0x04, 0x0a
        /*0076*/ 	.short	(.L_21 - .L_20)
	.align		4
.L_20:
        /*0078*/ 	.word	index@(.nv.constant0._Z16transpose_kernelP6__halfS0_ii)
        /*007c*/ 	.short	0x0380
        /*007e*/ 	.short	0x0018


	//----- nvinfo : EIATTR_SW_WAR
	.align		4
.L_21:
        /*0080*/ 	.byte	0x04, 0x36
        /*0082*/ 	.short	(.L_23 - .L_22)
.L_22:
        /*0084*/ 	.word	0x00000008
.L_23:


//--------------------- .nv.callgraph             --------------------------
	.section	.nv.callgraph,"",@"SHT_CUDA_CALLGRAPH"
	.align	4
	.sectionentsize	8
	.align		4
        /*0000*/ 	.word	0x00000000
	.align		4
        /*0004*/ 	.word	0xffffffff
	.align		4
        /*0008*/ 	.word	0x00000000
	.align		4
        /*000c*/ 	.word	0xfffffffe
	.align		4
        /*0010*/ 	.word	0x00000000
	.align		4
        /*0014*/ 	.word	0xfffffffd
	.align		4
        /*0018*/ 	.word	0x00000000
	.align		4
        /*001c*/ 	.word	0xfffffffc


//--------------------- .text._Z16transpose_kernelP6__halfS0_ii --------------------------
	.section	.text._Z16transpose_kernelP6__halfS0_ii,"ax",@progbits
	.align	128
        .global         _Z16transpose_kernelP6__halfS0_ii
        .type           _Z16transpose_kernelP6__halfS0_ii,@function
        .size           _Z16transpose_kernelP6__halfS0_ii,(.L_x_3 - _Z16transpose_kernelP6__halfS0_ii)
        .other          _Z16transpose_kernelP6__halfS0_ii,@"STO_CUDA_ENTRY STV_DEFAULT"
_Z16transpose_kernelP6__halfS0_ii:
.text._Z16transpose_kernelP6__halfS0_ii:
[----:B------:R-:W-:Y:S01]  /*0000*/  LDC R1, c[0x0][0x37c] ;  /* 0x0000df00ff017b82 */ /* 0x000fe20000000800 */
[----:B------:R-:W0:Y:S01]  /*0010*/  S2R R5, SR_CTAID.Y ;  /* 0x0000000000057919 */ /* 0x000e220000002600 */
[----:B------:R-:W1:Y:S01]  /*0020*/  LDCU.64 UR8, c[0x0][0x390] ;  /* 0x00007200ff0877ac */ /* 0x000e620008000a00 */
[----:B------:R-:W-:Y:S01]  /*0030*/  BSSY.RECONVERGENT B0, `(.L_x_0) ;  /* 0x0000016000007945 */ /* 0x000fe20003800200 */
[----:B------:R-:W0:Y:S01]  /*0040*/  S2R R6, SR_TID.Y ;  /* 0x0000000000067919 */ /* 0x000e220000002200 */
[----:B------:R-:W2:Y:S01]  /*0050*/  LDCU.64 UR6, c[0x0][0x358] ;  /* 0x00006b00ff0677ac */ /* 0x000ea20008000a00 */
[----:B------:R-:W3:Y:S01]  /*0060*/  S2R R0, SR_CTAID.X ;  /* 0x0000000000007919 */ /* 0x000ee20000002500 */
[----:B------:R-:W3:Y:S01]  /*0070*/  S2R R9, SR_TID.X ;  /* 0x0000000000097919 */ /* 0x000ee20000002100 */
[----:B0-----:R-:W-:-:S05]  /*0080*/  IMAD R5, R5, 0x10, R6 ;  /* 0x0000001005057824 */ /* 0x001fca00078e0206 */
[C---:B-1----:R-:W-:Y:S02]  /*0090*/  ISETP.GE.AND P1, PT, R5.reuse, UR8, PT ;  /* 0x0000000805007c0c */ /* 0x042fe4000bf26270 */
[----:B------:R-:W-:Y:S01]  /*00a0*/  ISETP.GE.AND P0, PT, R5, UR9, PT ;  /* 0x0000000905007c0c */ /* 0x000fe2000bf06270 */
[----:B---3--:R-:W-:-:S05]  /*00b0*/  IMAD R0, R0, 0x10, R9 ;  /* 0x0000001000007824 */ /* 0x008fca00078e0209 */
[C---:B------:R-:W-:Y:S02]  /*00c0*/  ISETP.GE.OR P1, PT, R0.reuse, UR9, P1 ;  /* 0x0000000900007c0c */ /* 0x040fe40008f26670 */
[----:B------:R-:W-:-:S11]  /*00d0*/  ISETP.GE.OR P0, PT, R0, UR8, P0 ;  /* 0x0000000800007c0c */ /* 0x000fd60008706670 */
[----:B--2---:R-:W-:Y:S05]  /*00e0*/  @P1 BRA `(.L_x_1) ;  /* 0x0000000000281947 */ /* 0x004fea0003800000 */
[----:B------:R-:W0:Y:S01]  /*00f0*/  LDC.64 R2, c[0x0][0x380] ;  /* 0x0000e000ff027b82 */ /* 0x000e220000000a00 */
[----:B------:R-:W-:-:S04]  /*0100*/  IMAD R7, R5, UR9, R0 ;  /* 0x0000000905077c24 */ /* 0x000fc8000f8e0200 */
[----:B0-----:R-:W-:-:S06]  /*0110*/  IMAD.WIDE R2, R7, 0x2, R2 ;  /* 0x0000000207027825 */ /* 0x001fcc00078e0202 */
[----:B------:R-:W2:Y:S01]  /*0120*/  LDG.E.U16 R3, desc[UR6][R2.64] ;  /* 0x0000000602037981 */ /* 0x000ea2000c1e1500 */
[----:B------:R-:W0:Y:S01]  /*0130*/  S2UR UR5, SR_CgaCtaId ;  /* 0x00000000000579c3 */ /* 0x000e220000008800 */
[----:B------:R-:W-:Y:S02]  /*0140*/  UMOV UR4, 0x400 ;  /* 0x0000040000047882 */ /* 0x000fe40000000000 */
[----:B0-----:R-:W-:-:S06]  /*0150*/  ULEA UR4, UR5, UR4, 0x18 ;  /* 0x0000000405047291 */ /* 0x001fcc000f8ec0ff */
[----:B------:R-:W-:-:S04]  /*0160*/  LEA R4, R6, UR4, 0x5 ;  /* 0x0000000406047c11 */ /* 0x000fc8000f8e28ff */
[----:B------:R-:W-:-:S05]  /*0170*/  LEA R4, R9, R4, 0x1 ;  /* 0x0000000409047211 */ /* 0x000fca00078e08ff */
[----:B--2---:R0:W-:Y:S02]  /*0180*/  STS.U16 [R4], R3 ;  /* 0x0000000304007388 */ /* 0x0041e40000000400 */
.L_x_1:
[----:B------:R-:W-:Y:S05]  /*0190*/  BSYNC.RECONVERGENT B0 ;  /* 0x0000000000007941 */ /* 0x000fea0003800200 */
.L_x_0:
[----:B------:R-:W-:Y:S06]  /*01a0*/  BAR.SYNC.DEFER_BLOCKING 0x0 ;  /* 0x0000000000007b1d */ /* 0x000fec0000010000 */
[----:B------:R-:W-:Y:S05]  /*01b0*/  @P0 EXIT ;  /* 0x000000000000094d */ /* 0x000fea0003800000 */
[----:B------:R-:W1:Y:S01]  /*01c0*/  S2UR UR5, SR_CgaCtaId ;  /* 0x00000000000579c3 */ /* 0x000e620000008800 */
[----:B------:R-:W-:Y:S01]  /*01d0*/  UMOV UR4, 0x400 ;  /* 0x0000040000047882 */ /* 0x000fe20000000000 */
[----:B------:R-:W-:Y:S01]  /*01e0*/  IMAD R5, R5, UR8, R0 ;  /* 0x0000000805057c24 */ /* 0x000fe2000f8e0200 */
[----:B-1----:R-:W-:-:S06]  /*01f0*/  ULEA UR4, UR5, UR4, 0x18 ;  /* 0x0000000405047291 */ /* 0x002fcc000f8ec0ff */
[----:B------:R-:W-:-:S05]  /*0200*/  LEA R2, R9, UR4, 0x5 ;  /* 0x0000000409027c11 */ /* 0x000fca000f8e28ff */
[----:B0-----:R-:W-:Y:S02]  /*0210*/  IMAD R4, R6, 0x2, R2 ;  /* 0x0000000206047824 */ /* 0x001fe400078e0202 */
[----:B------:R-:W0:Y:S03]  /*0220*/  LDC.64 R2, c[0x0][0x388] ;  /* 0x0000e200ff027b82 */ /* 0x000e260000000a00 */
[----:B------:R-:W1:Y:S01]  /*0230*/  LDS.U16 R7, [R4] ;  /* 0x0000000004077984 */ /* 0x000e620000000400 */
[----:B0-----:R-:W-:-:S05]  /*0240*/  IMAD.WIDE R2, R5, 0x2, R2 ;  /* 0x0000000205027825 */ /* 0x001fca00078e0202 */
[----:B-1----:R-:W-:Y:S01]  /*0250*/  STG.E.U16 desc[UR6][R2.64], R7 ;  /* 0x0000000702007986 */ /* 0x002fe2000c101506 */
[----:B------:R-:W-:Y:S05]  /*0260*/  EXIT ;  /* 0x000000000000794d */ /* 0x000fea0003800000 */
.L_x_2:
[----:B------:R-:W-:-:S00]  /*0270*/  BRA `(.L_x_2) ;  /* 0xfffffffc00fc7947 */ /* 0x000fc0000383ffff */
[----:B------:R-:W-:-:S00]  /*0280*/  NOP ;  /* 0x0000000000007918 */ /* 0x000fc00000000000 */
[----:B------:R-:W-:-:S00]  /*0290*/  NOP ;  /* 0x0000000000007918 */ /* 0x000fc00000000000 */
[----:B------:R-:W-:-:S00]  /*02a0*/  NOP ;  /* 0x0000000000007918 */ /* 0x000fc00000000000 */
[----:B------:R-:W-:-:S00]  /*02b0*/  NOP ;  /* 0x0000000000007918 */ /* 0x000fc00000000000 */
[----:B------:R-:W-:-:S00]  /*02c0*/  NOP ;  /* 0x0000000000007918 */ /* 0x000fc00000000000 */
[----:B------:R-:W-:-:S00]  /*02d0*/  NOP ;  /* 0x0000000000007918 */ /* 0x000fc00000000000 */
[----:B------:R-:W-:-:S00]  /*02e0*/  NOP ;  /* 0x0000000000007918 */ /* 0x000fc00000000000 */
[----:B------:R-:W-:-:S00]  /*02f0*/  NOP ;  /* 0x0000000000007918 */ /* 0x000fc00000000000 */
.L_x_3:


//--------------------- .nv.shared._Z16transpose_kernelP6__halfS0_ii --------------------------
	.section	.nv.shared._Z16transpose_kernelP6__halfS0_ii,"aw",@nobits
	.sectionflags	@""
	.align	2
.nv.shared._Z16transpose_kernelP6__halfS0_ii:
	.zero		1536


//--------------------- .nv.shared.reserved.0     --------------------------
	.section	.nv.shared.reserved.0,"aw",@nobits
	.weak		__nv_reservedSMEM_offset_0_alias
	.size		__nv_reservedSMEM_offset_0_alias, 0, 64
	.other		__nv_reservedSMEM_offset_0_alias,@"STO_CUDA_RESERVED_SHARED STV_DEFAULT"
__nv_reservedSMEM_offset_0_alias:
	.zero		0
	.zero		64


//--------------------- .nv.constant0._Z16transpose_kernelP6__halfS0_ii --------------------------
	.section	.nv.constant0._Z16transpose_kernelP6__halfS0_ii,"a",@progbits
	.sectionflags	@""
	.align	4
.nv.constant0._Z16transpose_kernelP6__halfS0_ii:
	.zero		920


//--------------------- SYMBOLS --------------------------

	.type		.nv.reservedSmem.offset0,@object
	.size		.nv.reservedSmem.offset0,0x4
	.type		.nv.reservedSmem.cap,@object
	.size		.nv.reservedSmem.cap,0x4
